	.headerflags	@"EF_CUDA_TEXMODE_UNIFIED EF_CUDA_64BIT_ADDRESS EF_CUDA_ACCELERATORS EF_CUDA_SM90 EF_CUDA_VIRTUAL_SM(EF_CUDA_SM90)"
	.elftype	@"ET_EXEC"


//--------------------- .nv.info                  --------------------------
	.section	.nv.info,"",@"SHT_CUDA_INFO"
	.align	4


	//----- nvinfo : EIATTR_REGCOUNT
	.align		4
        /*0000*/ 	.byte	0x04, 0x2f
        /*0002*/ 	.short	(.L_1 - .L_0)
	.align		4
.L_0:
        /*0004*/ 	.word	index@(triton_poi_fused_convolution_div_max_pool2d_with_indices_relu_sub_52)
        /*0008*/ 	.word	0x00000020


	//----- nvinfo : EIATTR_MIN_STACK_SIZE
	.align		4
.L_1:
        /*000c*/ 	.byte	0x04, 0x12
        /*000e*/ 	.short	(.L_3 - .L_2)
	.align		4
.L_2:
        /*0010*/ 	.word	index@(triton_poi_fused_convolution_div_max_pool2d_with_indices_relu_sub_52)
        /*0014*/ 	.word	0x00000000


	//----- nvinfo : EIATTR_FRAME_SIZE
	.align		4
.L_3:
        /*0018*/ 	.byte	0x04, 0x11
        /*001a*/ 	.short	(.L_5 - .L_4)
	.align		4
.L_4:
        /*001c*/ 	.word	index@(triton_poi_fused_convolution_div_max_pool2d_with_indices_relu_sub_52)
        /*0020*/ 	.word	0x00000000


	//----- nvinfo : EIATTR_MIN_STACK_SIZE
	.align		4
.L_5:
        /*0024*/ 	.byte	0x04, 0x12
        /*0026*/ 	.short	(.L_7 - .L_6)
	.align		4
.L_6:
        /*0028*/ 	.word	index@(triton_poi_fused_convolution_div_max_pool2d_with_indices_relu_sub_52)
        /*002c*/ 	.word	0x00000000
.L_7:


//--------------------- .nv.info.triton_poi_fused_convolution_div_max_pool2d_with_indices_relu_sub_52 --------------------------
	.section	.nv.info.triton_poi_fused_convolution_div_max_pool2d_with_indices_relu_sub_52,"",@"SHT_CUDA_INFO"
	.sectionflags	@""
	.align	4


	//----- nvinfo : EIATTR_CUDA_API_VERSION
	.align		4
        /*0000*/ 	.byte	0x04, 0x37
        /*0002*/ 	.short	(.L_9 - .L_8)
.L_8:
        /*0004*/ 	.word	0x0000007c


	//----- nvinfo : EIATTR_KPARAM_INFO
	.align		4
.L_9:
        /*0008*/ 	.byte	0x04, 0x17
        /*000a*/ 	.short	(.L_11 - .L_10)
.L_10:
        /*000c*/ 	.word	0x00000000
        /*0010*/ 	.short	0x0004
        /*0012*/ 	.short	0x001c
        /*0014*/ 	.byte	0x00, 0xf0, 0x11, 0x00


	//----- nvinfo : EIATTR_KPARAM_INFO
	.align		4
.L_11:
        /*0018*/ 	.byte	0x04, 0x17
        /*001a*/ 	.short	(.L_13 - .L_12)
.L_12:
        /*001c*/ 	.word	0x00000000
        /*0020*/ 	.short	0x0003
        /*0022*/ 	.short	0x0018
        /*0024*/ 	.byte	0x00, 0xf0, 0x11, 0x00


	//----- nvinfo : EIATTR_KPARAM_INFO
	.align		4
.L_13:
        /*0028*/ 	.byte	0x04, 0x17
        /*002a*/ 	.short	(.L_15 - .L_14)
.L_14:
        /*002c*/ 	.word	0x00000000
        /*0030*/ 	.short	0x0002
        /*0032*/ 	.short	0x0010
        /*0034*/ 	.byte	0x00, 0xf4, 0x21, 0x00


	//----- nvinfo : EIATTR_KPARAM_INFO
	.align		4
.L_15:
        /*0038*/ 	.byte	0x04, 0x17
        /*003a*/ 	.short	(.L_17 - .L_16)
.L_16:
        /*003c*/ 	.word	0x00000000
        /*0040*/ 	.short	0x0001
        /*0042*/ 	.short	0x0008
        /*0044*/ 	.byte	0x00, 0xf4, 0x21, 0x00


	//----- nvinfo : EIATTR_KPARAM_INFO
	.align		4
.L_17:
        /*0048*/ 	.byte	0x04, 0x17
        /*004a*/ 	.short	(.L_19 - .L_18)
.L_18:
        /*004c*/ 	.word	0x00000000
        /*0050*/ 	.short	0x0000
        /*0052*/ 	.short	0x0000
        /*0054*/ 	.byte	0x00, 0xf4, 0x21, 0x00


	//----- nvinfo : EIATTR_SPARSE_MMA_MASK
	.align		4
.L_19:
        /*0058*/ 	.byte	0x03, 0x50
        /*005a*/ 	.short	0x0000


	//----- nvinfo : EIATTR_MAXREG_COUNT
	.align		4
        /*005c*/ 	.byte	0x03, 0x1b
        /*005e*/ 	.short	0x00ff


	//----- nvinfo : EIATTR_EXIT_INSTR_OFFSETS
	.align		4
        /*0060*/ 	.byte	0x04, 0x1c
        /*0062*/ 	.short	(.L_21 - .L_20)


	//   ....[0]....
.L_20:
        /*0064*/ 	.word	0x00000980


	//   ....[1]....
        /*0068*/ 	.word	0x00000a00


	//----- nvinfo : EIATTR_REQNTID
	.align		4
.L_21:
        /*006c*/ 	.byte	0x04, 0x10
        /*006e*/ 	.short	(.L_23 - .L_22)
.L_22:
        /*0070*/ 	.word	0x00000100
        /*0074*/ 	.word	0x00000001
        /*0078*/ 	.word	0x00000001


	//----- nvinfo : EIATTR_CBANK_PARAM_SIZE
	.align		4
.L_23:
        /*007c*/ 	.byte	0x03, 0x19
        /*007e*/ 	.short	0x0020


	//----- nvinfo : EIATTR_PARAM_CBANK
	.align		4
        /*0080*/ 	.byte	0x04, 0x0a
        /*0082*/ 	.short	(.L_25 - .L_24)
	.align		4
.L_24:
        /*0084*/ 	.word	index@(.nv.constant0.triton_poi_fused_convolution_div_max_pool2d_with_indices_relu_sub_52)
        /*0088*/ 	.short	0x0210
        /*008a*/ 	.short	0x0020


	//----- nvinfo : EIATTR_SW_WAR
	.align		4
.L_25:
        /*008c*/ 	.byte	0x04, 0x36
        /*008e*/ 	.short	(.L_27 - .L_26)
.L_26:
        /*0090*/ 	.word	0x00000008
.L_27:


//--------------------- .nv.callgraph             --------------------------
	.section	.nv.callgraph,"",@"SHT_CUDA_CALLGRAPH"
	.align	4
	.sectionentsize	8
	.align		4
        /*0000*/ 	.word	0x00000000
	.align		4
        /*0004*/ 	.word	0xffffffff
	.align		4
        /*0008*/ 	.word	0x00000000
	.align		4
        /*000c*/ 	.word	0xfffffffe
	.align		4
        /*0010*/ 	.word	0x00000000
	.align		4
        /*0014*/ 	.word	0xfffffffd
	.align		4
        /*0018*/ 	.word	0x00000000
	.align		4
        /*001c*/ 	.word	0xfffffffc


//--------------------- .text.triton_poi_fused_convolution_div_max_pool2d_with_indices_relu_sub_52 --------------------------
	.section	.text.triton_poi_fused_convolution_div_max_pool2d_with_indices_relu_sub_52,"ax",@progbits
	.sectionflags	@"SHF_BARRIERS=1"
	.align	128
        .global         triton_poi_fused_convolution_div_max_pool2d_with_indices_relu_sub_52
        .type           triton_poi_fused_convolution_div_max_pool2d_with_indices_relu_sub_52,@function
        .size           triton_poi_fused_convolution_div_max_pool2d_with_indices_relu_sub_52,(.L_x_1 - triton_poi_fused_convolution_div_max_pool2d_with_indices_relu_sub_52)
        .other          triton_poi_fused_convolution_div_max_pool2d_with_indices_relu_sub_52,@"STO_CUDA_ENTRY STV_DEFAULT"
triton_poi_fused_convolution_div_max_pool2d_with_indices_relu_sub_52:
.text.triton_poi_fused_convolution_div_max_pool2d_with_indices_relu_sub_52:
[----:B------:R-:W0:Y:S01]  /*0000*/  LDC R1, c[0x0][0x28] ;  /* 0x00000a00ff017b82 */ /* 0x000e220000000800 */
[----:B------:R-:W1:Y:S07]  /*0010*/  S2R R3, SR_CTAID.Y ;  /* 0x0000000000037919 */ /* 0x000e6e0000002600 */
[----:B------:R-:W2:Y:S01]  /*0020*/  S2UR UR5, SR_CgaCtaId ;  /* 0x00000000000579c3 */ /* 0x000ea20000008800 */
[----:B------:R-:W-:Y:S01]  /*0030*/  UMOV UR4, 0x400 ;  /* 0x0000040000047882 */ /* 0x000fe20000000000 */
[----:B------:R-:W-:Y:S01]  /*0040*/  CS2R R6, SRZ ;  /* 0x0000000000067805 */ /* 0x000fe2000001ff00 */
[----:B------:R-:W3:Y:S01]  /*0050*/  S2R R0, SR_TID.X ;  /* 0x0000000000007919 */ /* 0x000ee20000002100 */
[----:B------:R-:W-:Y:S01]  /*0060*/  ULDC.64 UR6, c[0x0][0x208] ;  /* 0x0000820000067ab9 */ /* 0x000fe20000000a00 */
[----:B------:R-:W4:Y:S03]  /*0070*/  S2R R2, SR_CTAID.X ;  /* 0x0000000000027919 */ /* 0x000f260000002500 */
[----:B------:R-:W5:Y:S08]  /*0080*/  LDC.64 R26, c[0x0][0x210] ;  /* 0x00008400ff1a7b82 */ /* 0x000f700000000a00 */
[----:B------:R-:W5:Y:S01]  /*0090*/  LDC.64 R8, c[0x0][0x218] ;  /* 0x00008600ff087b82 */ /* 0x000f620000000a00 */
[----:B--2---:R-:W-:Y:S01]  /*00a0*/  UPRMT UR4, UR5, 0x654, UR4 ;  /* 0x0000065405047896 */ /* 0x004fe20008000004 */
[----:B-1----:R-:W-:Y:S01]  /*00b0*/  IMAD.SHL.U32 R20, R3, 0x10, RZ ;  /* 0x0000001003147824 */ /* 0x002fe200078e00ff */
[----:B------:R-:W-:Y:S01]  /*00c0*/  SHF.R.S32.HI R4, RZ, 0x1b, R3 ;  /* 0x0000001bff047819 */ /* 0x000fe20000011403 */
[----:B---3--:R-:W-:-:S03]  /*00d0*/  IMAD.SHL.U32 R3, R0, 0x4, RZ ;  /* 0x0000000400037824 */ /* 0x008fc600078e00ff */
[----:B------:R-:W-:Y:S01]  /*00e0*/  SGXT R4, R4, 0x1 ;  /* 0x000000010404781a */ /* 0x000fe20000000200 */
[----:B------:R-:W-:Y:S01]  /*00f0*/  IMAD.SHL.U32 R12, R0, 0x400, RZ ;  /* 0x00000400000c7824 */ /* 0x000fe200078e00ff */
[----:B------:R-:W-:Y:S02]  /*0100*/  SHF.R.U32.HI R11, RZ, 0x2, R0 ;  /* 0x00000002ff0b7819 */ /* 0x000fe40000011600 */
[----:B------:R-:W-:Y:S02]  /*0110*/  LOP3.LUT R13, R20, 0xc, R3, 0xf8, !PT ;  /* 0x0000000c140d7812 */ /* 0x000fe400078ef803 */
[----:B------:R-:W-:Y:S02]  /*0120*/  SGXT.U32 R11, R11, 0x6 ;  /* 0x000000060b0b781a */ /* 0x000fe40000000000 */
[----:B------:R-:W-:Y:S02]  /*0130*/  LEA.HI R10, R4, R13, RZ, 0x9 ;  /* 0x0000000d040a7211 */ /* 0x000fe400078f48ff */
[----:B----4-:R-:W-:-:S02]  /*0140*/  PRMT R16, R11, 0x6540, R2 ;  /* 0x000065400b107816 */ /* 0x010fc40000000002 */
[C---:B------:R-:W-:Y:S01]  /*0150*/  LOP3.LUT R4, R10.reuse, 0xfffffe00, RZ, 0xc0, !PT ;  /* 0xfffffe000a047812 */ /* 0x040fe200078ec0ff */
[----:B------:R-:W-:Y:S01]  /*0160*/  IMAD.SHL.U32 R10, R10, 0x400, RZ ;  /* 0x000004000a0a7824 */ /* 0x000fe200078e00ff */
[----:B------:R-:W-:-:S03]  /*0170*/  LOP3.LUT R14, R12, 0xc00, RZ, 0xc0, !PT ;  /* 0x00000c000c0e7812 */ /* 0x000fc600078ec0ff */
[----:B------:R-:W-:Y:S01]  /*0180*/  IMAD.IADD R13, R13, 0x1, -R4 ;  /* 0x000000010d0d7824 */ /* 0x000fe200078e0a04 */
[----:B------:R-:W-:Y:S02]  /*0190*/  LOP3.LUT R12, R10, 0xfff80000, RZ, 0xc0, !PT ;  /* 0xfff800000a0c7812 */ /* 0x000fe400078ec0ff */
[----:B------:R-:W-:Y:S02]  /*01a0*/  CS2R R4, SRZ ;  /* 0x0000000000047805 */ /* 0x000fe4000001ff00 */
[----:B------:R-:W-:Y:S01]  /*01b0*/  LOP3.LUT R10, R16, 0x40, RZ, 0xfc, !PT ;  /* 0x00000040100a7812 */ /* 0x000fe200078efcff */
[C---:B0----5:R-:W-:Y:S01]  /*01c0*/  IMAD.WIDE R8, R13.reuse, 0x4, R8 ;  /* 0x000000040d087825 */ /* 0x061fe200078e0208 */
[C---:B------:R-:W-:Y:S02]  /*01d0*/  LOP3.LUT R22, R14.reuse, R11, RZ, 0xfc, !PT ;  /* 0x0000000b0e167212 */ /* 0x040fe400078efcff */
[----:B------:R-:W-:Y:S01]  /*01e0*/  LOP3.LUT R11, R14, 0x100, RZ, 0xfc, !PT ;  /* 0x000001000e0b7812 */ /* 0x000fe200078efcff */
[----:B------:R-:W-:Y:S01]  /*01f0*/  IMAD.IADD R19, R13, 0x1, R12 ;  /* 0x000000010d137824 */ /* 0x000fe200078e020c */
[----:B------:R-:W-:-:S02]  /*0200*/  ISETP.GE.AND P0, PT, R10, 0x400, PT ;  /* 0x000004000a00780c */ /* 0x000fc40003f06270 */
[----:B------:R-:W-:Y:S01]  /*0210*/  LEA.HI R15, R11, UR4, RZ, 0x1a ;  /* 0x000000040b0f7c11 */ /* 0x000fe2000f8fd0ff */
[----:B------:R-:W-:Y:S01]  /*0220*/  IMAD R11, R10, 0x200, R19 ;  /* 0x000002000a0b7824 */ /* 0x000fe200078e0213 */
[C---:B------:R-:W-:Y:S02]  /*0230*/  LOP3.LUT R17, R14.reuse, 0x200, RZ, 0xfc, !PT ;  /* 0x000002000e117812 */ /* 0x040fe400078efcff */
[C---:B------:R-:W-:Y:S01]  /*0240*/  LEA.HI R23, R14.reuse, UR4, RZ, 0x1a ;  /* 0x000000040e177c11 */ /* 0x040fe2000f8fd0ff */
[----:B------:R-:W-:Y:S01]  /*0250*/  IMAD.WIDE R10, R11, 0x4, R26 ;  /* 0x000000040b0a7825 */ /* 0x000fe200078e021a */
[----:B------:R-:W-:Y:S02]  /*0260*/  LEA.HI R17, R17, UR4, RZ, 0x1a ;  /* 0x0000000411117c11 */ /* 0x000fe4000f8fd0ff */
[----:B------:R-:W-:Y:S01]  /*0270*/  LOP3.LUT R14, R14, 0x300, RZ, 0xfc, !PT ;  /* 0x000003000e0e7812 */ /* 0x000fe200078efcff */
[----:B------:R-:W-:Y:S02]  /*0280*/  IMAD R24, R22, 0x4, R15 ;  /* 0x0000000416187824 */ /* 0x000fe400078e020f */
[----:B------:R-:W2:Y:S01]  /*0290*/  @!P0 LDG.E.EL.128 R4, desc[UR6][R10.64] ;  /* 0x000000060a048981 */ /* 0x000ea2000c2e1d00 */
[----:B------:R-:W-:Y:S01]  /*02a0*/  ISETP.GE.AND P0, PT, R16, 0x400, PT ;  /* 0x000004001000780c */ /* 0x000fe20003f06270 */
[----:B------:R-:W-:Y:S01]  /*02b0*/  IMAD R21, R22, 0x4, R17 ;  /* 0x0000000416157824 */ /* 0x000fe200078e0211 */
[----:B------:R-:W-:Y:S01]  /*02c0*/  LEA.HI R25, R14, UR4, RZ, 0x1a ;  /* 0x000000040e197c11 */ /* 0x000fe2000f8fd0ff */
[----:B------:R-:W-:Y:S01]  /*02d0*/  IMAD R17, R16, 0x200, R19 ;  /* 0x0000020010117824 */ /* 0x000fe200078e0213 */
[----:B------:R-:W-:-:S02]  /*02e0*/  CS2R R12, SRZ ;  /* 0x00000000000c7805 */ /* 0x000fc4000001ff00 */
[----:B------:R-:W-:Y:S02]  /*02f0*/  CS2R R14, SRZ ;  /* 0x00000000000e7805 */ /* 0x000fe4000001ff00 */
[----:B------:R-:W-:Y:S01]  /*0300*/  LOP3.LUT R18, R16, 0x80, RZ, 0xfc, !PT ;  /* 0x0000008010127812 */ /* 0x000fe200078efcff */
[----:B------:R-:W-:Y:S01]  /*0310*/  IMAD R23, R22, 0x4, R23 ;  /* 0x0000000416177824 */ /* 0x000fe200078e0217 */
[----:B------:R-:W-:Y:S01]  /*0320*/  LOP3.LUT R28, R16, 0xc0, RZ, 0xfc, !PT ;  /* 0x000000c0101c7812 */ /* 0x000fe200078efcff */
[----:B------:R-:W-:Y:S01]  /*0330*/  IMAD.WIDE R16, R17, 0x4, R26 ;  /* 0x0000000411107825 */ /* 0x000fe200078e021a */
[----:B------:R-:W3:Y:S03]  /*0340*/  LDG.E.EL.128 R8, desc[UR6][R8.64] ;  /* 0x0000000608087981 */ /* 0x000ee6000c2e1d00 */
[--C-:B------:R-:W-:Y:S01]  /*0350*/  IMAD R29, R18, 0x200, R19.reuse ;  /* 0x00000200121d7824 */ /* 0x100fe200078e0213 */
[----:B------:R-:W3:Y:S01]  /*0360*/  @!P0 LDG.E.EL.128 R12, desc[UR6][R16.64] ;  /* 0x00000006100c8981 */ /* 0x000ee2000c2e1d00 */
[----:B------:R-:W-:Y:S01]  /*0370*/  IMAD R19, R28, 0x200, R19 ;  /* 0x000002001c137824 */ /* 0x000fe200078e0213 */
[----:B------:R-:W-:Y:S01]  /*0380*/  ISETP.GE.AND P1, PT, R18, 0x400, PT ;  /* 0x000004001200780c */ /* 0x000fe20003f26270 */
[----:B------:R-:W-:Y:S01]  /*0390*/  IMAD R22, R22, 0x4, R25 ;  /* 0x0000000416167824 */ /* 0x000fe200078e0219 */
[----:B------:R-:W-:Y:S01]  /*03a0*/  ISETP.GE.AND P2, PT, R28, 0x400, PT ;  /* 0x000004001c00780c */ /* 0x000fe20003f46270 */
[----:B------:R-:W-:-:S04]  /*03b0*/  IMAD.WIDE R28, R29, 0x4, R26 ;  /* 0x000000041d1c7825 */ /* 0x000fc800078e021a */
[----:B------:R-:W-:-:S04]  /*03c0*/  IMAD.WIDE R26, R19, 0x4, R26 ;  /* 0x00000004131a7825 */ /* 0x000fc800078e021a */
[----:B---3--:R-:W-:Y:S01]  /*03d0*/  FADD R18, R8, R12 ;  /* 0x0000000c08127221 */ /* 0x008fe20000000000 */
[----:B------:R-:W-:Y:S01]  /*03e0*/  FADD R19, R9, R13 ;  /* 0x0000000d09137221 */ /* 0x000fe20000000000 */
[----:B------:R-:W-:Y:S01]  /*03f0*/  FADD R25, R10, R14 ;  /* 0x0000000e0a197221 */ /* 0x000fe20000000000 */
[----:B------:R-:W-:Y:S01]  /*0400*/  FADD R17, R11, R15 ;  /* 0x0000000f0b117221 */ /* 0x000fe20000000000 */
[----:B------:R-:W-:Y:S01]  /*0410*/  CS2R R12, SRZ ;  /* 0x00000000000c7805 */ /* 0x000fe2000001ff00 */
[----:B------:R-:W-:Y:S01]  /*0420*/  STS [R23], R18 ;  /* 0x0000001217007388 */ /* 0x000fe20000000800 */
[----:B------:R-:W-:-:S03]  /*0430*/  CS2R R14, SRZ ;  /* 0x00000000000e7805 */ /* 0x000fc6000001ff00 */
[----:B------:R0:W-:Y:S04]  /*0440*/  STS [R24+0x400], R19 ;  /* 0x0004001318007388 */ /* 0x0001e80000000800 */
[----:B------:R-:W-:Y:S04]  /*0450*/  STS [R21+0x800], R25 ;  /* 0x0008001915007388 */ /* 0x000fe80000000800 */
[----:B------:R1:W-:Y:S01]  /*0460*/  STS [R22+0xc00], R17 ;  /* 0x000c001116007388 */ /* 0x0003e20000000800 */
[----:B0-----:R-:W-:-:S03]  /*0470*/  CS2R R18, SRZ ;  /* 0x0000000000127805 */ /* 0x001fc6000001ff00 */
[----:B------:R-:W3:Y:S01]  /*0480*/  @!P1 LDG.E.EL.128 R12, desc[UR6][R28.64] ;  /* 0x000000061c0c9981 */ /* 0x000ee2000c2e1d00 */
[----:B-1----:R-:W-:-:S06]  /*0490*/  CS2R R16, SRZ ;  /* 0x0000000000107805 */ /* 0x002fcc000001ff00 */
[----:B------:R-:W4:Y:S01]  /*04a0*/  @!P2 LDG.E.EL.128 R16, desc[UR6][R26.64] ;  /* 0x000000061a10a981 */ /* 0x000f22000c2e1d00 */
[----:B------:R-:W0:Y:S01]  /*04b0*/  S2R R25, SR_TID.X ;  /* 0x0000000000197919 */ /* 0x000e220000002100 */
[----:B--2---:R-:W-:Y:S01]  /*04c0*/  FADD R4, R8, R4 ;  /* 0x0000000408047221 */ /* 0x004fe20000000000 */
[----:B------:R-:W-:Y:S01]  /*04d0*/  FADD R5, R9, R5 ;  /* 0x0000000509057221 */ /* 0x000fe20000000000 */
[----:B------:R-:W-:Y:S01]  /*04e0*/  FADD R6, R10, R6 ;  /* 0x000000060a067221 */ /* 0x000fe20000000000 */
[----:B------:R-:W-:Y:S02]  /*04f0*/  FADD R7, R11, R7 ;  /* 0x000000070b077221 */ /* 0x000fe40000000000 */
[----:B------:R1:W-:Y:S04]  /*0500*/  STS [R23+0x100], R4 ;  /* 0x0001000417007388 */ /* 0x0003e80000000800 */
[----:B------:R-:W-:Y:S04]  /*0510*/  STS [R24+0x500], R5 ;  /* 0x0005000518007388 */ /* 0x000fe80000000800 */
[----:B------:R-:W-:Y:S04]  /*0520*/  STS [R21+0x900], R6 ;  /* 0x0009000615007388 */ /* 0x000fe80000000800 */
[----:B------:R-:W-:Y:S01]  /*0530*/  STS [R22+0xd00], R7 ;  /* 0x000d000716007388 */ /* 0x000fe20000000800 */
[----:B0-----:R-:W-:Y:S01]  /*0540*/  IMAD.SHL.U32 R25, R25, 0x4, RZ ;  /* 0x0000000419197824 */ /* 0x001fe200078e00ff */
[----:B------:R-:W-:Y:S01]  /*0550*/  SHF.R.U32.HI R0, RZ, 0x6, R0 ;  /* 0x00000006ff007819 */ /* 0x000fe20000011600 */
[----:B---3--:R-:W-:Y:S01]  /*0560*/  FADD R12, R8, R12 ;  /* 0x0000000c080c7221 */ /* 0x008fe20000000000 */
[----:B------:R-:W-:Y:S01]  /*0570*/  FADD R13, R9, R13 ;  /* 0x0000000d090d7221 */ /* 0x000fe20000000000 */
[----:B------:R-:W-:Y:S01]  /*0580*/  FADD R14, R10, R14 ;  /* 0x0000000e0a0e7221 */ /* 0x000fe20000000000 */
[----:B------:R-:W-:-:S02]  /*0590*/  FADD R15, R11, R15 ;  /* 0x0000000f0b0f7221 */ /* 0x000fc40000000000 */
[----:B------:R-:W-:Y:S04]  /*05a0*/  STS [R23+0x200], R12 ;  /* 0x0002000c17007388 */ /* 0x000fe80000000800 */
[----:B------:R-:W-:Y:S01]  /*05b0*/  STS [R24+0x600], R13 ;  /* 0x0006000d18007388 */ /* 0x000fe20000000800 */
[----:B----4-:R-:W-:Y:S01]  /*05c0*/  FADD R16, R8, R16 ;  /* 0x0000001008107221 */ /* 0x010fe20000000000 */
[----:B------:R-:W-:Y:S01]  /*05d0*/  FADD R17, R9, R17 ;  /* 0x0000001109117221 */ /* 0x000fe20000000000 */
[----:B------:R-:W-:Y:S01]  /*05e0*/  FADD R10, R10, R18 ;  /* 0x000000120a0a7221 */ /* 0x000fe20000000000 */
[----:B------:R-:W-:Y:S01]  /*05f0*/  STS [R21+0xa00], R14 ;  /* 0x000a000e15007388 */ /* 0x000fe20000000800 */
[----:B------:R-:W-:-:S03]  /*0600*/  FADD R19, R11, R19 ;  /* 0x000000130b137221 */ /* 0x000fc60000000000 */
[----:B------:R-:W-:Y:S01]  /*0610*/  STS [R22+0xe00], R15 ;  /* 0x000e000f16007388 */ /* 0x000fe20000000800 */
[----:B------:R-:W-:-:S03]  /*0620*/  LOP3.LUT R18, R25, 0x3fc, RZ, 0xc0, !PT ;  /* 0x000003fc19127812 */ /* 0x000fc600078ec0ff */
[----:B------:R-:W-:Y:S04]  /*0630*/  STS [R23+0x300], R16 ;  /* 0x0003001017007388 */ /* 0x000fe80000000800 */
[----:B------:R0:W-:Y:S04]  /*0640*/  STS [R24+0x700], R17 ;  /* 0x0007001118007388 */ /* 0x0001e80000000800 */
[----:B------:R2:W-:Y:S04]  /*0650*/  STS [R21+0xb00], R10 ;  /* 0x000b000a15007388 */ /* 0x0005e80000000800 */
[----:B------:R3:W-:Y:S01]  /*0660*/  STS [R22+0xf00], R19 ;  /* 0x000f001316007388 */ /* 0x0007e20000000800 */
[C---:B-1----:R-:W-:Y:S01]  /*0670*/  LOP3.LUT R4, R18.reuse, 0x400, RZ, 0xfc, !PT ;  /* 0x0000040012047812 */ /* 0x042fe200078efcff */
[----:B0-----:R-:W0:Y:S01]  /*0680*/  LDC.64 R16, c[0x0][0x220] ;  /* 0x00008800ff107b82 */ /* 0x001e220000000a00 */
[----:B------:R-:W-:-:S02]  /*0690*/  LOP3.LUT R6, R18, 0x800, RZ, 0xfc, !PT ;  /* 0x0000080012067812 */ /* 0x000fc400078efcff */
[----:B------:R-:W-:Y:S02]  /*06a0*/  SHF.R.U32.HI R8, RZ, 0x8, R25 ;  /* 0x00000008ff087819 */ /* 0x000fe40000011619 */
[----:B------:R-:W-:Y:S02]  /*06b0*/  SHF.R.U32.HI R5, RZ, 0x6, R4 ;  /* 0x00000006ff057819 */ /* 0x000fe40000011604 */
[----:B------:R-:W-:Y:S02]  /*06c0*/  SHF.R.U32.HI R7, RZ, 0x6, R6 ;  /* 0x00000006ff077819 */ /* 0x000fe40000011606 */
[----:B------:R-:W-:Y:S02]  /*06d0*/  SGXT.U32 R4, R8, 0x2 ;  /* 0x000000020804781a */ /* 0x000fe40000000000 */
[----:B------:R-:W-:Y:S02]  /*06e0*/  LOP3.LUT R6, R5, 0x1c, RZ, 0xc0, !PT ;  /* 0x0000001c05067812 */ /* 0x000fe400078ec0ff */
[----:B------:R-:W-:-:S02]  /*06f0*/  LOP3.LUT R8, R7, 0x2c, RZ, 0xc0, !PT ;  /* 0x0000002c07087812 */ /* 0x000fc400078ec0ff */
[----:B------:R-:W-:Y:S02]  /*0700*/  LOP3.LUT R5, R4, 0x3fc, R25, 0xf8, !PT ;  /* 0x000003fc04057812 */ /* 0x000fe400078ef819 */
[----:B------:R-:W-:Y:S01]  /*0710*/  LEA R7, R4, UR4, 0x2 ;  /* 0x0000000404077c11 */ /* 0x000fe2000f8e10ff */
[----:B------:R-:W-:Y:S01]  /*0720*/  VIADD R9, R6, UR4 ;  /* 0x0000000406097c36 */ /* 0x000fe20008000000 */
[----:B------:R-:W-:Y:S01]  /*0730*/  LEA R4, R5, UR4, 0x2 ;  /* 0x0000000405047c11 */ /* 0x000fe2000f8e10ff */
[----:B------:R-:W-:Y:S01]  /*0740*/  BAR.SYNC.DEFER_BLOCKING 0x0 ;  /* 0x0000000000007b1d */ /* 0x000fe20000010000 */
[----:B------:R-:W-:Y:S02]  /*0750*/  VIADD R11, R8, UR4 ;  /* 0x00000004080b7c36 */ /* 0x000fe40008000000 */
[C---:B--2---:R-:W-:Y:S02]  /*0760*/  IMAD R21, R18.reuse, 0x4, R7 ;  /* 0x0000000412157824 */ /* 0x044fe400078e0207 */
[----:B------:R-:W-:-:S02]  /*0770*/  IMAD R23, R18, 0x4, R9 ;  /* 0x0000000412177824 */ /* 0x000fc400078e0209 */
[----:B------:R-:W-:Y:S01]  /*0780*/  IMAD R24, R18, 0x4, R11 ;  /* 0x0000000412187824 */ /* 0x000fe200078e020b */
[----:B------:R-:W-:Y:S04]  /*0790*/  LDS R4, [R4] ;  /* 0x0000000004047984 */ /* 0x000fe80000000800 */
[----:B------:R-:W-:Y:S04]  /*07a0*/  LDS R5, [R21+0x4] ;  /* 0x0000040015057984 */ /* 0x000fe80000000800 */
[----:B------:R-:W-:Y:S04]  /*07b0*/  LDS R6, [R21+0x8] ;  /* 0x0000080015067984 */ /* 0x000fe80000000800 */
[----:B------:R1:W2:Y:S04]  /*07c0*/  LDS R7, [R21+0xc] ;  /* 0x00000c0015077984 */ /* 0x0002a80000000800 */
[----:B------:R-:W-:Y:S04]  /*07d0*/  LDS R8, [R23+0x1000] ;  /* 0x0010000017087984 */ /* 0x000fe80000000800 */
[----:B------:R-:W-:Y:S04]  /*07e0*/  LDS R9, [R23+0x1004] ;  /* 0x0010040017097984 */ /* 0x000fe80000000800 */
[----:B------:R-:W-:Y:S04]  /*07f0*/  LDS R10, [R23+0x1008] ;  /* 0x00100800170a7984 */ /* 0x000fe80000000800 */
[----:B------:R4:W5:Y:S04]  /*0800*/  LDS R11, [R23+0x100c] ;  /* 0x00100c00170b7984 */ /* 0x0009680000000800 */
[----:B------:R-:W-:Y:S04]  /*0810*/  LDS R12, [R24+0x2000] ;  /* 0x00200000180c7984 */ /* 0x000fe80000000800 */
[----:B------:R-:W-:Y:S04]  /*0820*/  LDS R13, [R24+0x2004] ;  /* 0x00200400180d7984 */ /* 0x000fe80000000800 */
[----:B------:R-:W-:Y:S04]  /*0830*/  LDS R14, [R24+0x2008] ;  /* 0x00200800180e7984 */ /* 0x000fe80000000800 */
[----:B------:R-:W5:Y:S01]  /*0840*/  LDS R15, [R24+0x200c] ;  /* 0x00200c00180f7984 */ /* 0x000f620000000800 */
[----:B---3--:R-:W-:-:S02]  /*0850*/  LOP3.LUT R19, R3, 0xfc, RZ, 0xc0, !PT ;  /* 0x000000fc03137812 */ /* 0x008fc400078ec0ff */
[----:B------:R-:W-:Y:S02]  /*0860*/  SGXT.U32 R3, R0, 0x2 ;  /* 0x000000020003781a */ /* 0x000fe40000000000 */
[----:B------:R-:W-:Y:S02]  /*0870*/  PRMT R2, R19, 0x6540, R2 ;  /* 0x0000654013027816 */ /* 0x000fe40000000002 */
[----:B------:R-:W-:Y:S02]  /*0880*/  LOP3.LUT R3, R20, R3, RZ, 0xfc, !PT ;  /* 0x0000000314037212 */ /* 0x000fe400078efcff */
[----:B------:R-:W-:Y:S02]  /*0890*/  ISETP.GE.AND P0, PT, R2, 0x400, PT ;  /* 0x000004000200780c */ /* 0x000fe40003f06270 */
[----:B------:R-:W-:Y:S01]  /*08a0*/  LOP3.LUT R0, R18, 0xc00, RZ, 0xfc, !PT ;  /* 0x00000c0012007812 */ /* 0x000fe200078efcff */
[----:B------:R-:W-:-:S03]  /*08b0*/  IMAD R19, R3, 0x400, R2 ;  /* 0x0000040003137824 */ /* 0x000fc600078e0202 */
[----:B------:R-:W-:Y:S01]  /*08c0*/  SHF.R.U32.HI R0, RZ, 0x6, R0 ;  /* 0x00000006ff007819 */ /* 0x000fe20000011600 */
[C---:B-1----:R-:W-:Y:S02]  /*08d0*/  VIADD R21, R19.reuse, 0x1000 ;  /* 0x0000100013157836 */ /* 0x042fe40000000000 */
[C---:B----4-:R-:W-:Y:S01]  /*08e0*/  VIADD R23, R19.reuse, 0x2000 ;  /* 0x0000200013177836 */ /* 0x050fe20000000000 */
[----:B------:R-:W-:Y:S01]  /*08f0*/  LOP3.LUT R0, R0, 0x3c, RZ, 0xc0, !PT ;  /* 0x0000003c00007812 */ /* 0x000fe200078ec0ff */
[----:B0-----:R-:W-:-:S04]  /*0900*/  IMAD.WIDE R2, R19, 0x4, R16 ;  /* 0x0000000413027825 */ /* 0x001fc800078e0210 */
[--C-:B------:R-:W-:Y:S01]  /*0910*/  IMAD.WIDE R20, R21, 0x4, R16.reuse ;  /* 0x0000000415147825 */ /* 0x100fe200078e0210 */
[----:B--2---:R0:W-:Y:S03]  /*0920*/  @!P0 STG.E.128 desc[UR6][R2.64], R4 ;  /* 0x0000000402008986 */ /* 0x0041e6000c101d06 */
[----:B------:R-:W-:Y:S01]  /*0930*/  IMAD.WIDE R22, R23, 0x4, R16 ;  /* 0x0000000417167825 */ /* 0x000fe200078e0210 */
[----:B-----5:R0:W-:Y:S03]  /*0940*/  @!P0 STG.E.128 desc[UR6][R20.64], R8 ;  /* 0x0000000814008986 */ /* 0x0201e6000c101d06 */
[----:B------:R-:W-:-:S04]  /*0950*/  VIADD R25, R0, UR4 ;  /* 0x0000000400197c36 */ /* 0x000fc80008000000 */
[----:B------:R-:W-:Y:S01]  /*0960*/  IMAD R25, R18, 0x4, R25 ;  /* 0x0000000412197824 */ /* 0x000fe200078e0219 */
[----:B------:R0:W-:Y:S02]  /*0970*/  @!P0 STG.E.128 desc[UR6][R22.64], R12 ;  /* 0x0000000c16008986 */ /* 0x0001e4000c101d06 */
[----:B0-----:R-:W-:Y:S05]  /*0980*/  @P0 EXIT ;  /* 0x000000000000094d */ /* 0x001fea0003800000 */
[----:B0-----:R-:W-:Y:S01]  /*0990*/  LDS R4, [R25+0x3000] ;  /* 0x0030000019047984 */ /* 0x001fe20000000800 */
[----:B------:R-:W-:-:S03]  /*09a0*/  VIADD R19, R19, 0x3000 ;  /* 0x0000300013137836 */ /* 0x000fc60000000000 */
[----:B------:R-:W-:Y:S01]  /*09b0*/  LDS R5, [R25+0x3004] ;  /* 0x0030040019057984 */ /* 0x000fe20000000800 */
[----:B------:R-:W-:-:S03]  /*09c0*/  IMAD.WIDE R16, R19, 0x4, R16 ;  /* 0x0000000413107825 */ /* 0x000fc600078e0210 */
[----:B------:R-:W-:Y:S04]  /*09d0*/  LDS R6, [R25+0x3008] ;  /* 0x0030080019067984 */ /* 0x000fe80000000800 */
[----:B------:R-:W0:Y:S04]  /*09e0*/  LDS R7, [R25+0x300c] ;  /* 0x00300c0019077984 */ /* 0x000e280000000800 */
[----:B0-----:R-:W-:Y:S01]  /*09f0*/  STG.E.128 desc[UR6][R16.64], R4 ;  /* 0x0000000410007986 */ /* 0x001fe2000c101d06 */
[----:B------:R-:W-:Y:S05]  /*0a00*/  EXIT ;  /* 0x000000000000794d */ /* 0x000fea0003800000 */
.L_x_0:
[----:B------:R-:W-:-:S00]  /*0a10*/  BRA `(.L_x_0) ;  /* 0xfffffffc00fc7947 */ /* 0x000fc0000383ffff */
[----:B------:R-:W-:-:S00]  /*0a20*/  NOP ;  /* 0x0000000000007918 */ /* 0x000fc00000000000 */
        /* <DEDUP_REMOVED lines=13> */
.L_x_1:


//--------------------- .nv.shared.triton_poi_fused_convolution_div_max_pool2d_with_indices_relu_sub_52 --------------------------
	.section	.nv.shared.triton_poi_fused_convolution_div_max_pool2d_with_indices_relu_sub_52,"aw",@nobits
	.sectionflags	@""
	.align	16
	.zero		1024


//--------------------- .nv.constant0.triton_poi_fused_convolution_div_max_pool2d_with_indices_relu_sub_52 --------------------------
	.section	.nv.constant0.triton_poi_fused_convolution_div_max_pool2d_with_indices_relu_sub_52,"a",@progbits
	.sectionflags	@""
	.align	4
.nv.constant0.triton_poi_fused_convolution_div_max_pool2d_with_indices_relu_sub_52:
	.zero		560
